	.headerflags	@"EF_CUDA_TEXMODE_UNIFIED EF_CUDA_64BIT_ADDRESS EF_CUDA_ACCELERATORS EF_CUDA_SM90 EF_CUDA_VIRTUAL_SM(EF_CUDA_SM90)"
	.elftype	@"ET_EXEC"


//--------------------- .nv.info                  --------------------------
	.section	.nv.info,"",@"SHT_CUDA_INFO"
	.align	4


	//----- nvinfo : EIATTR_REGCOUNT
	.align		4
        /*0000*/ 	.byte	0x04, 0x2f
        /*0002*/ 	.short	(.L_3 - .L_2)
	.align		4
.L_2:
        /*0004*/ 	.word	index@(triton_poi_fused__native_batch_norm_legit_no_training_add_0)
        /*0008*/ 	.word	0x00000016


	//----- nvinfo : EIATTR_MIN_STACK_SIZE
	.align		4
.L_3:
        /*000c*/ 	.byte	0x04, 0x12
        /*000e*/ 	.short	(.L_5 - .L_4)
	.align		4
.L_4:
        /*0010*/ 	.word	index@(triton_poi_fused__native_batch_norm_legit_no_training_add_0)
        /*0014*/ 	.word	0x00000000


	//----- nvinfo : EIATTR_FRAME_SIZE
	.align		4
.L_5:
        /*0018*/ 	.byte	0x04, 0x11
        /*001a*/ 	.short	(.L_7 - .L_6)
	.align		4
.L_6:
        /*001c*/ 	.word	index@(triton_poi_fused__native_batch_norm_legit_no_training_add_0)
        /*0020*/ 	.word	0x00000000


	//----- nvinfo : EIATTR_MIN_STACK_SIZE
	.align		4
.L_7:
        /*0024*/ 	.byte	0x04, 0x12
        /*0026*/ 	.short	(.L_9 - .L_8)
	.align		4
.L_8:
        /*0028*/ 	.word	index@(triton_poi_fused__native_batch_norm_legit_no_training_add_0)
        /*002c*/ 	.word	0x00000000
.L_9:


//--------------------- .nv.info.triton_poi_fused__native_batch_norm_legit_no_training_add_0 --------------------------
	.section	.nv.info.triton_poi_fused__native_batch_norm_legit_no_training_add_0,"",@"SHT_CUDA_INFO"
	.sectionflags	@""
	.align	4


	//----- nvinfo : EIATTR_CUDA_API_VERSION
	.align		4
        /*0000*/ 	.byte	0x04, 0x37
        /*0002*/ 	.short	(.L_11 - .L_10)
.L_10:
        /*0004*/ 	.word	0x0000007c


	//----- nvinfo : EIATTR_KPARAM_INFO
	.align		4
.L_11:
        /*0008*/ 	.byte	0x04, 0x17
        /*000a*/ 	.short	(.L_13 - .L_12)
.L_12:
        /*000c*/ 	.word	0x00000000
        /*0010*/ 	.short	0x0006
        /*0012*/ 	.short	0x0030
        /*0014*/ 	.byte	0x00, 0xf0, 0x11, 0x00


	//----- nvinfo : EIATTR_KPARAM_INFO
	.align		4
.L_13:
        /*0018*/ 	.byte	0x04, 0x17
        /*001a*/ 	.short	(.L_15 - .L_14)
.L_14:
        /*001c*/ 	.word	0x00000000
        /*0020*/ 	.short	0x0005
        /*0022*/ 	.short	0x0028
        /*0024*/ 	.byte	0x00, 0xf4, 0x21, 0x00


	//----- nvinfo : EIATTR_KPARAM_INFO
	.align		4
.L_15:
        /*0028*/ 	.byte	0x04, 0x17
        /*002a*/ 	.short	(.L_17 - .L_16)
.L_16:
        /*002c*/ 	.word	0x00000000
        /*0030*/ 	.short	0x0004
        /*0032*/ 	.short	0x0020
        /*0034*/ 	.byte	0x00, 0xf4, 0x21, 0x00


	//----- nvinfo : EIATTR_KPARAM_INFO
	.align		4
.L_17:
        /*0038*/ 	.byte	0x04, 0x17
        /*003a*/ 	.short	(.L_19 - .L_18)
.L_18:
        /*003c*/ 	.word	0x00000000
        /*0040*/ 	.short	0x0003
        /*0042*/ 	.short	0x0018
        /*0044*/ 	.byte	0x00, 0xf4, 0x21, 0x00


	//----- nvinfo : EIATTR_KPARAM_INFO
	.align		4
.L_19:
        /*0048*/ 	.byte	0x04, 0x17
        /*004a*/ 	.short	(.L_21 - .L_20)
.L_20:
        /*004c*/ 	.word	0x00000000
        /*0050*/ 	.short	0x0002
        /*0052*/ 	.short	0x0010
        /*0054*/ 	.byte	0x00, 0xf4, 0x21, 0x00


	//----- nvinfo : EIATTR_KPARAM_INFO
	.align		4
.L_21:
        /*0058*/ 	.byte	0x04, 0x17
        /*005a*/ 	.short	(.L_23 - .L_22)
.L_22:
        /*005c*/ 	.word	0x00000000
        /*0060*/ 	.short	0x0001
        /*0062*/ 	.short	0x0008
        /*0064*/ 	.byte	0x00, 0xf4, 0x21, 0x00


	//----- nvinfo : EIATTR_KPARAM_INFO
	.align		4
.L_23:
        /*0068*/ 	.byte	0x04, 0x17
        /*006a*/ 	.short	(.L_25 - .L_24)
.L_24:
        /*006c*/ 	.word	0x00000000
        /*0070*/ 	.short	0x0000
        /*0072*/ 	.short	0x0000
        /*0074*/ 	.byte	0x00, 0xf4, 0x21, 0x00


	//----- nvinfo : EIATTR_SPARSE_MMA_MASK
	.align		4
.L_25:
        /*0078*/ 	.byte	0x03, 0x50
        /*007a*/ 	.short	0x0000


	//----- nvinfo : EIATTR_MAXREG_COUNT
	.align		4
        /*007c*/ 	.byte	0x03, 0x1b
        /*007e*/ 	.short	0x00ff


	//----- nvinfo : EIATTR_EXIT_INSTR_OFFSETS
	.align		4
        /*0080*/ 	.byte	0x04, 0x1c
        /*0082*/ 	.short	(.L_27 - .L_26)


	//   ....[0]....
.L_26:
        /*0084*/ 	.word	0x00000440


	//   ....[1]....
        /*0088*/ 	.word	0x00000480


	//----- nvinfo : EIATTR_REQNTID
	.align		4
.L_27:
        /*008c*/ 	.byte	0x04, 0x10
        /*008e*/ 	.short	(.L_29 - .L_28)
.L_28:
        /*0090*/ 	.word	0x00000080
        /*0094*/ 	.word	0x00000001
        /*0098*/ 	.word	0x00000001


	//----- nvinfo : EIATTR_CBANK_PARAM_SIZE
	.align		4
.L_29:
        /*009c*/ 	.byte	0x03, 0x19
        /*009e*/ 	.short	0x0034


	//----- nvinfo : EIATTR_PARAM_CBANK
	.align		4
        /*00a0*/ 	.byte	0x04, 0x0a
        /*00a2*/ 	.short	(.L_31 - .L_30)
	.align		4
.L_30:
        /*00a4*/ 	.word	index@(.nv.constant0.triton_poi_fused__native_batch_norm_legit_no_training_add_0)
        /*00a8*/ 	.short	0x0210
        /*00aa*/ 	.short	0x0034


	//----- nvinfo : EIATTR_SW_WAR
	.align		4
.L_31:
        /*00ac*/ 	.byte	0x04, 0x36
        /*00ae*/ 	.short	(.L_33 - .L_32)
.L_32:
        /*00b0*/ 	.word	0x00000008
.L_33:


//--------------------- .nv.callgraph             --------------------------
	.section	.nv.callgraph,"",@"SHT_CUDA_CALLGRAPH"
	.align	4
	.sectionentsize	8
	.align		4
        /*0000*/ 	.word	0x00000000
	.align		4
        /*0004*/ 	.word	0xffffffff
	.align		4
        /*0008*/ 	.word	0x00000000
	.align		4
        /*000c*/ 	.word	0xfffffffe
	.align		4
        /*0010*/ 	.word	0x00000000
	.align		4
        /*0014*/ 	.word	0xfffffffd
	.align		4
        /*0018*/ 	.word	0x00000000
	.align		4
        /*001c*/ 	.word	0xfffffffc


//--------------------- .nv.constant4             --------------------------
	.section	.nv.constant4,"a",@progbits
	.align	8
	.align		8
.nv.constant4:
        /*0000*/ 	.dword	_$_str
	.align		8
        /*0008*/ 	.dword	_$_str_$_2


//--------------------- .text.triton_poi_fused__native_batch_norm_legit_no_training_add_0 --------------------------
	.section	.text.triton_poi_fused__native_batch_norm_legit_no_training_add_0,"ax",@progbits
	.align	128
        .global         triton_poi_fused__native_batch_norm_legit_no_training_add_0
        .type           triton_poi_fused__native_batch_norm_legit_no_training_add_0,@function
        .size           triton_poi_fused__native_batch_norm_legit_no_training_add_0,(.L_x_1 - triton_poi_fused__native_batch_norm_legit_no_training_add_0)
        .other          triton_poi_fused__native_batch_norm_legit_no_training_add_0,@"STO_CUDA_ENTRY STV_DEFAULT"
triton_poi_fused__native_batch_norm_legit_no_training_add_0:
.text.triton_poi_fused__native_batch_norm_legit_no_training_add_0:
[----:B------:R-:W0:Y:S01]  /*0000*/  LDC R1, c[0x0][0x28] ;  /* 0x00000a00ff017b82 */ /* 0x000e220000000800 */
[----:B------:R-:W1:Y:S07]  /*0010*/  S2R R0, SR_TID.X ;  /* 0x0000000000007919 */ /* 0x000e6e0000002100 */
[----:B------:R-:W2:Y:S01]  /*0020*/  LDC.64 R8, c[0x0][0x220] ;  /* 0x00008800ff087b82 */ /* 0x000ea20000000a00 */
[----:B------:R-:W-:Y:S01]  /*0030*/  ULDC.64 UR4, c[0x0][0x208] ;  /* 0x0000820000047ab9 */ /* 0x000fe20000000a00 */
[----:B------:R-:W3:Y:S06]  /*0040*/  S2R R5, SR_CTAID.X ;  /* 0x0000000000057919 */ /* 0x000eec0000002500 */
[----:B------:R-:W4:Y:S08]  /*0050*/  LDC.64 R14, c[0x0][0x218] ;  /* 0x00008600ff0e7b82 */ /* 0x000f300000000a00 */
[----:B------:R-:W5:Y:S08]  /*0060*/  LDC.64 R12, c[0x0][0x210] ;  /* 0x00008400ff0c7b82 */ /* 0x000f700000000a00 */
[----:B------:R-:W4:Y:S01]  /*0070*/  LDC.64 R16, c[0x0][0x228] ;  /* 0x00008a00ff107b82 */ /* 0x000f220000000a00 */
[----:B-1----:R-:W-:-:S07]  /*0080*/  SHF.L.U32 R0, R0, 0x1, RZ ;  /* 0x0000000100007819 */ /* 0x002fce00000006ff */
[----:B------:R-:W1:Y:S01]  /*0090*/  LDC.64 R18, c[0x0][0x230] ;  /* 0x00008c00ff127b82 */ /* 0x000e620000000a00 */
[----:B---3--:R-:W-:Y:S02]  /*00a0*/  SHF.R.S32.HI R3, RZ, 0x17, R5 ;  /* 0x00000017ff037819 */ /* 0x008fe40000011405 */
[----:B------:R-:W-:Y:S02]  /*00b0*/  LOP3.LUT R0, R0, 0xfe, RZ, 0xc0, !PT ;  /* 0x000000fe00007812 */ /* 0x000fe400078ec0ff */
[----:B------:R-:W-:Y:S02]  /*00c0*/  SGXT R3, R3, 0x1 ;  /* 0x000000010303781a */ /* 0x000fe40000000200 */
[----:B------:R-:W-:Y:S02]  /*00d0*/  LEA R0, R5, R0, 0x8 ;  /* 0x0000000005007211 */ /* 0x000fe400078e40ff */
[----:B------:R-:W-:Y:S02]  /*00e0*/  CS2R R4, SRZ ;  /* 0x0000000000047805 */ /* 0x000fe4000001ff00 */
[----:B------:R-:W-:-:S02]  /*00f0*/  LEA.HI R3, R3, R0, RZ, 0x4 ;  /* 0x0000000003037211 */ /* 0x000fc400078f20ff */
[----:B------:R-:W-:Y:S02]  /*0100*/  ISETP.GE.AND P4, PT, R0, 0x100, PT ;  /* 0x000001000000780c */ /* 0x000fe40003f86270 */
[----:B------:R-:W-:-:S04]  /*0110*/  SHF.R.S32.HI R3, RZ, 0x4, R3 ;  /* 0x00000004ff037819 */ /* 0x000fc80000011403 */
[----:B------:R-:W-:-:S04]  /*0120*/  LEA.HI R2, R3, R3, RZ, 0x2 ;  /* 0x0000000303027211 */ /* 0x000fc800078f10ff */
[----:B------:R-:W-:-:S04]  /*0130*/  LOP3.LUT R2, R2, 0xfffffffc, RZ, 0xc0, !PT ;  /* 0xfffffffc02027812 */ /* 0x000fc800078ec0ff */
[----:B------:R-:W-:-:S05]  /*0140*/  IADD3 R11, R3, -R2, RZ ;  /* 0x80000002030b7210 */ /* 0x000fca0007ffe0ff */
[----:B--2---:R-:W-:-:S05]  /*0150*/  IMAD.WIDE R8, R11, 0x4, R8 ;  /* 0x000000040b087825 */ /* 0x004fca00078e0208 */
[----:B------:R-:W2:Y:S04]  /*0160*/  @!P4 LDG.E.EL R4, desc[UR4][R8.64] ;  /* 0x000000040804c981 */ /* 0x000ea8000c2e1900 */
[----:B------:R3:W2:Y:S01]  /*0170*/  @!P4 LDG.E.EL R5, desc[UR4][R8.64] ;  /* 0x000000040805c981 */ /* 0x0006a2000c2e1900 */
[----:B------:R-:W-:Y:S02]  /*0180*/  CS2R R6, SRZ ;  /* 0x0000000000067805 */ /* 0x000fe4000001ff00 */
[----:B------:R-:W-:Y:S01]  /*0190*/  CS2R R2, SRZ ;  /* 0x0000000000027805 */ /* 0x000fe2000001ff00 */
[----:B----4-:R-:W-:-:S04]  /*01a0*/  IMAD.WIDE R14, R11, 0x4, R14 ;  /* 0x000000040b0e7825 */ /* 0x010fc800078e020e */
[----:B-----5:R-:W-:Y:S01]  /*01b0*/  IMAD.WIDE R12, R0, 0x4, R12 ;  /* 0x00000004000c7825 */ /* 0x020fe200078e020c */
[----:B------:R-:W4:Y:S04]  /*01c0*/  @!P4 LDG.E.EL R7, desc[UR4][R14.64] ;  /* 0x000000040e07c981 */ /* 0x000f28000c2e1900 */
[----:B------:R5:W4:Y:S01]  /*01d0*/  @!P4 LDG.E.EL R6, desc[UR4][R14.64] ;  /* 0x000000040e06c981 */ /* 0x000b22000c2e1900 */
[----:B0-----:R-:W-:-:S03]  /*01e0*/  IMAD.WIDE R16, R11, 0x4, R16 ;  /* 0x000000040b107825 */ /* 0x001fc600078e0210 */
[----:B------:R0:W4:Y:S01]  /*01f0*/  @!P4 LDG.E.64 R2, desc[UR4][R12.64] ;  /* 0x000000040c02c981 */ /* 0x000122000c1e1b00 */
[----:B-1----:R-:W-:Y:S01]  /*0200*/  IMAD.WIDE R18, R11, 0x4, R18 ;  /* 0x000000040b127825 */ /* 0x002fe200078e0212 */
[----:B------:R-:W-:Y:S02]  /*0210*/  CS2R R10, SRZ ;  /* 0x00000000000a7805 */ /* 0x000fe4000001ff00 */
[----:B---3--:R-:W-:-:S04]  /*0220*/  CS2R R8, SRZ ;  /* 0x0000000000087805 */ /* 0x008fc8000001ff00 */
[----:B------:R-:W3:Y:S04]  /*0230*/  @!P4 LDG.E.EL R11, desc[UR4][R16.64] ;  /* 0x00000004100bc981 */ /* 0x000ee8000c2e1900 */
[----:B------:R-:W3:Y:S04]  /*0240*/  @!P4 LDG.E.EL R10, desc[UR4][R18.64] ;  /* 0x00000004120ac981 */ /* 0x000ee8000c2e1900 */
[----:B------:R-:W3:Y:S04]  /*0250*/  @!P4 LDG.E.EL R9, desc[UR4][R16.64] ;  /* 0x000000041009c981 */ /* 0x000ee8000c2e1900 */
[----:B------:R-:W3:Y:S01]  /*0260*/  @!P4 LDG.E.EL R8, desc[UR4][R18.64] ;  /* 0x000000041208c981 */ /* 0x000ee2000c2e1900 */
[----:B-----5:R-:W-:Y:S01]  /*0270*/  HFMA2.MMA R15, -RZ, RZ, 1.625, 0 ;  /* 0x3e800000ff0f7435 */ /* 0x020fe200000001ff */
[----:B--2---:R-:W-:Y:S01]  /*0280*/  FADD R4, R4, 9.9999997473787516356e-06 ;  /* 0x3727c5ac04047421 */ /* 0x004fe20000000000 */
[----:B0-----:R-:W-:-:S03]  /*0290*/  FADD R12, R5, 9.9999997473787516356e-06 ;  /* 0x3727c5ac050c7421 */ /* 0x001fc60000000000 */
[----:B------:R0:W1:Y:S08]  /*02a0*/  MUFU.SQRT R13, R4 ;  /* 0x00000004000d7308 */ /* 0x0000700000002000 */
[----:B------:R2:W5:Y:S01]  /*02b0*/  MUFU.SQRT R14, R12 ;  /* 0x0000000c000e7308 */ /* 0x0005620000002000 */
[----:B0-----:R-:W0:Y:S01]  /*02c0*/  LDC.64 R4, c[0x0][0x238] ;  /* 0x00008e00ff047b82 */ /* 0x001e220000000a00 */
[----:B-1----:R-:W-:Y:S01]  /*02d0*/  FSETP.GT.AND P0, PT, R13, 8.50705917302346158658e+37, PT ;  /* 0x7e8000000d00780b */ /* 0x002fe20003f04000 */
[----:B----4-:R-:W-:Y:S01]  /*02e0*/  FADD R2, -R7, R2 ;  /* 0x0000000207027221 */ /* 0x010fe20000000100 */
[----:B------:R-:W-:Y:S01]  /*02f0*/  FSETP.GEU.AND P2, PT, R13, 1.175494350822287508e-38, PT ;  /* 0x008000000d00780b */ /* 0x000fe20003f4e000 */
[----:B------:R-:W-:Y:S01]  /*0300*/  FADD R3, -R6, R3 ;  /* 0x0000000306037221 */ /* 0x000fe20000000100 */
[----:B--2---:R-:W-:-:S02]  /*0310*/  FSEL R12, R15, 1, P0 ;  /* 0x3f8000000f0c7808 */ /* 0x004fc40000000000 */
[C---:B-----5:R-:W-:Y:S02]  /*0320*/  FSETP.GT.AND P1, PT, R14.reuse, 8.50705917302346158658e+37, PT ;  /* 0x7e8000000e00780b */ /* 0x060fe40003f24000 */
[----:B------:R-:W-:Y:S02]  /*0330*/  FSETP.GEU.AND P3, PT, R14, 1.175494350822287508e-38, PT ;  /* 0x008000000e00780b */ /* 0x000fe40003f6e000 */
[----:B------:R-:W-:-:S03]  /*0340*/  FSEL R15, R15, 1, P1 ;  /* 0x3f8000000f0f7808 */ /* 0x000fc60000800000 */
[----:B------:R-:W-:Y:S02]  /*0350*/  @P0 FMUL R13, R13, 0.25 ;  /* 0x3e8000000d0d0820 */ /* 0x000fe40000400000 */
[----:B------:R-:W-:Y:S02]  /*0360*/  @!P2 FMUL R12, R12, 16777216 ;  /* 0x4b8000000c0ca820 */ /* 0x000fe40000400000 */
[----:B------:R-:W-:Y:S01]  /*0370*/  @!P2 FMUL R13, R13, 16777216 ;  /* 0x4b8000000d0da820 */ /* 0x000fe20000400000 */
[----:B0-----:R-:W-:-:S04]  /*0380*/  IMAD.WIDE R4, R0, 0x4, R4 ;  /* 0x0000000400047825 */ /* 0x001fc800078e0204 */
[----:B------:R-:W-:Y:S01]  /*0390*/  @P1 FMUL R14, R14, 0.25 ;  /* 0x3e8000000e0e1820 */ /* 0x000fe20000400000 */
[----:B------:R-:W0:Y:S01]  /*03a0*/  MUFU.RCP R13, R13 ;  /* 0x0000000d000d7308 */ /* 0x000e220000001000 */
[----:B------:R-:W-:Y:S02]  /*03b0*/  @!P3 FMUL R15, R15, 16777216 ;  /* 0x4b8000000f0fb820 */ /* 0x000fe40000400000 */
[----:B------:R-:W-:-:S06]  /*03c0*/  @!P3 FMUL R14, R14, 16777216 ;  /* 0x4b8000000e0eb820 */ /* 0x000fcc0000400000 */
[----:B------:R-:W1:Y:S01]  /*03d0*/  MUFU.RCP R14, R14 ;  /* 0x0000000e000e7308 */ /* 0x000e620000001000 */
[----:B0-----:R-:W-:-:S04]  /*03e0*/  FMUL R7, R13, R12 ;  /* 0x0000000c0d077220 */ /* 0x001fc80000400000 */
[----:B------:R-:W-:Y:S01]  /*03f0*/  FMUL R7, R2, R7 ;  /* 0x0000000702077220 */ /* 0x000fe20000400000 */
[----:B-1----:R-:W-:-:S03]  /*0400*/  FMUL R6, R14, R15 ;  /* 0x0000000f0e067220 */ /* 0x002fc60000400000 */
[----:B---3--:R-:W-:Y:S01]  /*0410*/  FFMA R7, R7, R11, R10 ;  /* 0x0000000b07077223 */ /* 0x008fe2000000000a */
[----:B------:R-:W-:-:S04]  /*0420*/  FMUL R3, R3, R6 ;  /* 0x0000000603037220 */ /* 0x000fc80000400000 */
[----:B------:R-:W-:Y:S01]  /*0430*/  FFMA R3, R3, R9, R8 ;  /* 0x0000000903037223 */ /* 0x000fe20000000008 */
[----:B------:R-:W-:Y:S06]  /*0440*/  @P4 EXIT ;  /* 0x000000000000494d */ /* 0x000fec0003800000 */
[----:B------:R-:W-:Y:S01]  /*0450*/  FADD R2, R7, 0.10000000149011611938 ;  /* 0x3dcccccd07027421 */ /* 0x000fe20000000000 */
[----:B------:R-:W-:-:S05]  /*0460*/  FADD R3, R3, 0.10000000149011611938 ;  /* 0x3dcccccd03037421 */ /* 0x000fca0000000000 */
[----:B------:R-:W-:Y:S01]  /*0470*/  STG.E.64 desc[UR4][R4.64], R2 ;  /* 0x0000000204007986 */ /* 0x000fe2000c101b04 */
[----:B------:R-:W-:Y:S05]  /*0480*/  EXIT ;  /* 0x000000000000794d */ /* 0x000fea0003800000 */
.L_x_0:
[----:B------:R-:W-:-:S00]  /*0490*/  BRA `(.L_x_0) ;  /* 0xfffffffc00fc7947 */ /* 0x000fc0000383ffff */
[----:B------:R-:W-:-:S00]  /*04a0*/  NOP ;  /* 0x0000000000007918 */ /* 0x000fc00000000000 */
        /* <DEDUP_REMOVED lines=13> */
.L_x_1:


//--------------------- .nv.global.init           --------------------------
	.section	.nv.global.init,"aw",@progbits
.nv.global.init:
	.type		_$_str,@object
	.size		_$_str,(_$_str_$_2 - _$_str)
_$_str:
        /*0000*/ 	.byte	0x5f, 0x5f, 0x43, 0x55, 0x44, 0x41, 0x5f, 0x46, 0x54, 0x5a, 0x00
	.type		_$_str_$_2,@object
	.size		_$_str_$_2,(.L_1 - _$_str_$_2)
_$_str_$_2:
        /*000b*/ 	.byte	0x5f, 0x5f, 0x43, 0x55, 0x44, 0x41, 0x5f, 0x50, 0x52, 0x45, 0x43, 0x5f, 0x53, 0x51, 0x52, 0x54
        /*001b*/ 	.byte	0x00
.L_1:


//--------------------- .nv.constant0.triton_poi_fused__native_batch_norm_legit_no_training_add_0 --------------------------
	.section	.nv.constant0.triton_poi_fused__native_batch_norm_legit_no_training_add_0,"a",@progbits
	.sectionflags	@""
	.align	4
.nv.constant0.triton_poi_fused__native_batch_norm_legit_no_training_add_0:
	.zero		580
